//
// Generated by NVIDIA NVVM Compiler
//
// Compiler Build ID: CL-36424714
// Cuda compilation tools, release 13.0, V13.0.88
// Based on NVVM 20.0.0
//

.version 9.0
.target sm_100
.address_size 64

	// .globl	_Z15kernel_dijkstraPiS_S_S_S_ii

.visible .entry _Z15kernel_dijkstraPiS_S_S_S_ii(
	.param .u64 .ptr .align 1 _Z15kernel_dijkstraPiS_S_S_S_ii_param_0,
	.param .u64 .ptr .align 1 _Z15kernel_dijkstraPiS_S_S_S_ii_param_1,
	.param .u64 .ptr .align 1 _Z15kernel_dijkstraPiS_S_S_S_ii_param_2,
	.param .u64 .ptr .align 1 _Z15kernel_dijkstraPiS_S_S_S_ii_param_3,
	.param .u64 .ptr .align 1 _Z15kernel_dijkstraPiS_S_S_S_ii_param_4,
	.param .u32 _Z15kernel_dijkstraPiS_S_S_S_ii_param_5,
	.param .u32 _Z15kernel_dijkstraPiS_S_S_S_ii_param_6
)
{
	.reg .pred 	%p<41>;
	.reg .b32 	%r<139>;
	.reg .b64 	%rd<42>;

	ld.param.u64 	%rd18, [_Z15kernel_dijkstraPiS_S_S_S_ii_param_1];
	ld.param.u64 	%rd19, [_Z15kernel_dijkstraPiS_S_S_S_ii_param_2];
	ld.param.u64 	%rd20, [_Z15kernel_dijkstraPiS_S_S_S_ii_param_3];
	ld.param.u64 	%rd21, [_Z15kernel_dijkstraPiS_S_S_S_ii_param_4];
	ld.param.u32 	%r62, [_Z15kernel_dijkstraPiS_S_S_S_ii_param_5];
	ld.param.u32 	%r63, [_Z15kernel_dijkstraPiS_S_S_S_ii_param_6];
	cvta.to.global.u64 	%rd1, %rd20;
	cvta.to.global.u64 	%rd2, %rd18;
	cvta.to.global.u64 	%rd3, %rd21;
	cvta.to.global.u64 	%rd4, %rd19;
	mul.wide.s32 	%rd22, %r63, 4;
	add.s64 	%rd23, %rd4, %rd22;
	mov.b32 	%r64, 0;
	st.global.u32 	[%rd23], %r64;
	add.s64 	%rd24, %rd3, %rd22;
	mov.b32 	%r65, 1;
	st.global.u32 	[%rd24], %r65;
	setp.lt.s32 	%p1, %r62, 3;
	@%p1 bra 	$L__BB0_50;
	and.b32  	%r1, %r62, 3;
	and.b32  	%r2, %r62, 2147483644;
	add.s32 	%r3, %r62, -2;
	mov.b32 	%r113, 1;
$L__BB0_2:
	mov.u32 	%r4, %r113;
	setp.eq.s32 	%p2, %r62, 3;
	mov.b32 	%r118, 99999;
	mov.b32 	%r128, 0;
	@%p2 bra 	$L__BB0_13;
	mov.b32 	%r118, 99999;
	mov.b32 	%r115, 0;
$L__BB0_4:
	mul.wide.u32 	%rd25, %r115, 4;
	add.s64 	%rd5, %rd4, %rd25;
	ld.global.u32 	%r9, [%rd5];
	setp.ge.s32 	%p3, %r9, %r118;
	add.s64 	%rd6, %rd3, %rd25;
	@%p3 bra 	$L__BB0_6;
	ld.global.u32 	%r73, [%rd6];
	setp.eq.s32 	%p4, %r73, 0;
	selp.b32 	%r118, %r9, %r118, %p4;
	selp.b32 	%r119, %r115, %r119, %p4;
$L__BB0_6:
	ld.global.u32 	%r14, [%rd5+4];
	setp.ge.s32 	%p5, %r14, %r118;
	@%p5 bra 	$L__BB0_8;
	add.s32 	%r74, %r115, 1;
	ld.global.u32 	%r75, [%rd6+4];
	setp.eq.s32 	%p6, %r75, 0;
	selp.b32 	%r118, %r14, %r118, %p6;
	selp.b32 	%r119, %r74, %r119, %p6;
$L__BB0_8:
	ld.global.u32 	%r19, [%rd5+8];
	setp.ge.s32 	%p7, %r19, %r118;
	@%p7 bra 	$L__BB0_10;
	add.s32 	%r76, %r115, 2;
	ld.global.u32 	%r77, [%rd6+8];
	setp.eq.s32 	%p8, %r77, 0;
	selp.b32 	%r118, %r19, %r118, %p8;
	selp.b32 	%r119, %r76, %r119, %p8;
$L__BB0_10:
	ld.global.u32 	%r24, [%rd5+12];
	setp.ge.s32 	%p9, %r24, %r118;
	@%p9 bra 	$L__BB0_12;
	add.s32 	%r78, %r115, 3;
	ld.global.u32 	%r79, [%rd6+12];
	setp.eq.s32 	%p10, %r79, 0;
	selp.b32 	%r118, %r24, %r118, %p10;
	selp.b32 	%r119, %r78, %r119, %p10;
$L__BB0_12:
	add.s32 	%r115, %r115, 4;
	setp.ne.s32 	%p11, %r115, %r2;
	mov.u32 	%r128, %r2;
	@%p11 bra 	$L__BB0_4;
$L__BB0_13:
	setp.eq.s32 	%p12, %r1, 0;
	@%p12 bra 	$L__BB0_22;
	mul.wide.u32 	%rd26, %r128, 4;
	add.s64 	%rd7, %rd4, %rd26;
	ld.global.u32 	%r35, [%rd7];
	setp.ge.s32 	%p13, %r35, %r118;
	add.s64 	%rd8, %rd3, %rd26;
	@%p13 bra 	$L__BB0_16;
	ld.global.u32 	%r80, [%rd8];
	setp.eq.s32 	%p14, %r80, 0;
	selp.b32 	%r118, %r35, %r118, %p14;
	selp.b32 	%r119, %r128, %r119, %p14;
$L__BB0_16:
	setp.eq.s32 	%p15, %r1, 1;
	@%p15 bra 	$L__BB0_22;
	ld.global.u32 	%r40, [%rd7+4];
	setp.ge.s32 	%p16, %r40, %r118;
	@%p16 bra 	$L__BB0_19;
	ld.global.u32 	%r81, [%rd8+4];
	setp.eq.s32 	%p17, %r81, 0;
	selp.b32 	%r118, %r40, %r118, %p17;
	add.s32 	%r82, %r128, 1;
	selp.b32 	%r119, %r82, %r119, %p17;
$L__BB0_19:
	setp.eq.s32 	%p18, %r1, 2;
	@%p18 bra 	$L__BB0_22;
	ld.global.u32 	%r45, [%rd7+8];
	setp.ge.s32 	%p19, %r45, %r118;
	@%p19 bra 	$L__BB0_22;
	ld.global.u32 	%r83, [%rd8+8];
	setp.eq.s32 	%p20, %r83, 0;
	selp.b32 	%r118, %r45, %r118, %p20;
	add.s32 	%r84, %r128, 2;
	selp.b32 	%r119, %r84, %r119, %p20;
$L__BB0_22:
	setp.eq.s32 	%p21, %r62, 3;
	mul.wide.s32 	%rd27, %r119, 4;
	add.s64 	%rd28, %rd3, %rd27;
	mov.b32 	%r86, 1;
	st.global.u32 	[%rd28], %r86;
	mul.lo.s32 	%r50, %r119, %r62;
	mov.b32 	%r138, 0;
	@%p21 bra 	$L__BB0_37;
	mov.b32 	%r137, 0;
$L__BB0_24:
	cvt.u64.u32 	%rd9, %r137;
	mul.wide.u32 	%rd29, %r137, 4;
	add.s64 	%rd10, %rd3, %rd29;
	ld.global.u32 	%r88, [%rd10];
	setp.ne.s32 	%p22, %r88, 0;
	add.s64 	%rd11, %rd4, %rd29;
	add.s64 	%rd12, %rd1, %rd29;
	@%p22 bra 	$L__BB0_27;
	cvt.u32.u64 	%r89, %rd9;
	add.s32 	%r90, %r89, %r50;
	mul.wide.s32 	%rd30, %r90, 4;
	add.s64 	%rd31, %rd2, %rd30;
	ld.global.u32 	%r91, [%rd31];
	add.s32 	%r52, %r91, %r118;
	ld.global.u32 	%r92, [%rd11];
	setp.ge.s32 	%p23, %r52, %r92;
	@%p23 bra 	$L__BB0_27;
	st.global.u32 	[%rd11], %r52;
	st.global.u32 	[%rd12], %r119;
$L__BB0_27:
	ld.global.u32 	%r93, [%rd10+4];
	setp.ne.s32 	%p24, %r93, 0;
	cvt.s64.s32 	%rd32, %r50;
	add.s64 	%rd33, %rd9, %rd32;
	shl.b64 	%rd34, %rd33, 2;
	add.s64 	%rd13, %rd2, %rd34;
	@%p24 bra 	$L__BB0_30;
	ld.global.u32 	%r94, [%rd13+4];
	add.s32 	%r53, %r94, %r118;
	ld.global.u32 	%r95, [%rd11+4];
	setp.ge.s32 	%p25, %r53, %r95;
	@%p25 bra 	$L__BB0_30;
	st.global.u32 	[%rd11+4], %r53;
	st.global.u32 	[%rd12+4], %r119;
$L__BB0_30:
	ld.global.u32 	%r96, [%rd10+8];
	setp.ne.s32 	%p26, %r96, 0;
	@%p26 bra 	$L__BB0_33;
	ld.global.u32 	%r97, [%rd13+8];
	add.s32 	%r54, %r97, %r118;
	ld.global.u32 	%r98, [%rd11+8];
	setp.ge.s32 	%p27, %r54, %r98;
	@%p27 bra 	$L__BB0_33;
	st.global.u32 	[%rd11+8], %r54;
	st.global.u32 	[%rd12+8], %r119;
$L__BB0_33:
	ld.global.u32 	%r99, [%rd10+12];
	setp.ne.s32 	%p28, %r99, 0;
	@%p28 bra 	$L__BB0_36;
	ld.global.u32 	%r100, [%rd13+12];
	add.s32 	%r55, %r100, %r118;
	ld.global.u32 	%r101, [%rd11+12];
	setp.ge.s32 	%p29, %r55, %r101;
	@%p29 bra 	$L__BB0_36;
	st.global.u32 	[%rd11+12], %r55;
	st.global.u32 	[%rd12+12], %r119;
$L__BB0_36:
	cvt.u32.u64 	%r102, %rd9;
	add.s32 	%r137, %r102, 4;
	setp.ne.s32 	%p30, %r137, %r2;
	mov.u32 	%r138, %r2;
	@%p30 bra 	$L__BB0_24;
$L__BB0_37:
	setp.eq.s32 	%p31, %r1, 0;
	@%p31 bra 	$L__BB0_49;
	mul.wide.u32 	%rd35, %r138, 4;
	add.s64 	%rd14, %rd3, %rd35;
	ld.global.u32 	%r103, [%rd14];
	setp.ne.s32 	%p32, %r103, 0;
	add.s64 	%rd15, %rd4, %rd35;
	add.s64 	%rd16, %rd1, %rd35;
	@%p32 bra 	$L__BB0_41;
	add.s32 	%r104, %r138, %r50;
	mul.wide.s32 	%rd36, %r104, 4;
	add.s64 	%rd37, %rd2, %rd36;
	ld.global.u32 	%r105, [%rd37];
	add.s32 	%r58, %r105, %r118;
	ld.global.u32 	%r106, [%rd15];
	setp.ge.s32 	%p33, %r58, %r106;
	@%p33 bra 	$L__BB0_41;
	st.global.u32 	[%rd15], %r58;
	st.global.u32 	[%rd16], %r119;
$L__BB0_41:
	setp.eq.s32 	%p34, %r1, 1;
	@%p34 bra 	$L__BB0_49;
	ld.global.u32 	%r107, [%rd14+4];
	setp.ne.s32 	%p35, %r107, 0;
	cvt.s64.s32 	%rd38, %r50;
	cvt.u64.u32 	%rd39, %r138;
	add.s64 	%rd40, %rd39, %rd38;
	shl.b64 	%rd41, %rd40, 2;
	add.s64 	%rd17, %rd2, %rd41;
	@%p35 bra 	$L__BB0_45;
	ld.global.u32 	%r108, [%rd17+4];
	add.s32 	%r59, %r108, %r118;
	ld.global.u32 	%r109, [%rd15+4];
	setp.ge.s32 	%p36, %r59, %r109;
	@%p36 bra 	$L__BB0_45;
	st.global.u32 	[%rd15+4], %r59;
	st.global.u32 	[%rd16+4], %r119;
$L__BB0_45:
	setp.eq.s32 	%p37, %r1, 2;
	@%p37 bra 	$L__BB0_49;
	ld.global.u32 	%r110, [%rd14+8];
	setp.ne.s32 	%p38, %r110, 0;
	@%p38 bra 	$L__BB0_49;
	ld.global.u32 	%r111, [%rd17+8];
	add.s32 	%r60, %r111, %r118;
	ld.global.u32 	%r112, [%rd15+8];
	setp.ge.s32 	%p39, %r60, %r112;
	@%p39 bra 	$L__BB0_49;
	st.global.u32 	[%rd15+8], %r60;
	st.global.u32 	[%rd16+8], %r119;
$L__BB0_49:
	add.s32 	%r113, %r4, 1;
	setp.ne.s32 	%p40, %r4, %r3;
	@%p40 bra 	$L__BB0_2;
$L__BB0_50:
	ret;

}


// ===== COMPILED SASS (sm_100) =====

	.target	sm_100

	.elftype	@"ET_EXEC"


//--------------------- .note.nv.tkinfo           --------------------------
	.section	.note.nv.tkinfo,"",@"SHT_NOTE"
	.sectionflags	@"SHF_NOTE_NV_TKINFO"
	.tkinfo
        /*0018*/ 	.word	0x00000002
        /*0030*/ 	.string	""
        /*0030*/ 	.string	"ptxas"
        /*0030*/ 	.string	"Cuda compilation tools, release 13.0, V13.0.88"
        /*0030*/ 	.string	"Build cuda_13.0.r13.0/compiler.36424714_0"
        /*0030*/ 	.string	"-arch sm_100 -m 64 "



//--------------------- .note.nv.cuinfo           --------------------------
	.section	.note.nv.cuinfo,"",@"SHT_NOTE"
	.sectionflags	@"SHF_NOTE_NV_CUINFO"
        /*0018*/ 	.short	0x0002
        /*001a*/ 	.short	0x0064
        /*001c*/ 	.short	0x0082
	.zero		2


//--------------------- .nv.info                  --------------------------
	.section	.nv.info,"",@"SHT_CUDA_INFO"
	.align	4


	//----- nvinfo : EIATTR_REGCOUNT
	.align		4
        /*0000*/ 	.byte	0x04, 0x2f
        /*0002*/ 	.short	(.L_1 - .L_0)
	.align		4
.L_0:
        /*0004*/ 	.word	index@(_Z15kernel_dijkstraPiS_S_S_S_ii)
        /*0008*/ 	.word	0x00000020


	//----- nvinfo : EIATTR_FRAME_SIZE
	.align		4
.L_1:
        /*000c*/ 	.byte	0x04, 0x11
        /*000e*/ 	.short	(.L_3 - .L_2)
	.align		4
.L_2:
        /*0010*/ 	.word	index@(_Z15kernel_dijkstraPiS_S_S_S_ii)
        /*0014*/ 	.word	0x00000000


	//----- nvinfo : EIATTR_MIN_STACK_SIZE
	.align		4
.L_3:
        /*0018*/ 	.byte	0x04, 0x12
        /*001a*/ 	.short	(.L_5 - .L_4)
	.align		4
.L_4:
        /*001c*/ 	.word	index@(_Z15kernel_dijkstraPiS_S_S_S_ii)
        /*0020*/ 	.word	0x00000000
.L_5:


//--------------------- .nv.compat                --------------------------
	.section	.nv.compat,"",@"SHT_CUDA_COMPAT_INFO"
	.align	4
        /*0000*/ 	.byte	0x02, 0x09, 0x00, 0x00, 0x02, 0x02, 0x01, 0x00, 0x02, 0x05, 0x05, 0x00, 0x03, 0x07, 0x01, 0x01
        /*0010*/ 	.byte	0x02, 0x03, 0x00, 0x00, 0x02, 0x06, 0x01, 0x00, 0x04, 0x0b, 0x08, 0x00, 0x09, 0x00, 0x00, 0x00
        /*0020*/ 	.byte	0x00, 0x00, 0x00, 0x00


//--------------------- .nv.info._Z15kernel_dijkstraPiS_S_S_S_ii --------------------------
	.section	.nv.info._Z15kernel_dijkstraPiS_S_S_S_ii,"",@"SHT_CUDA_INFO"
	.sectionflags	@""
	.align	4


	//----- nvinfo : EIATTR_CUDA_API_VERSION
	.align		4
        /*0000*/ 	.byte	0x04, 0x37
        /*0002*/ 	.short	(.L_7 - .L_6)
.L_6:
        /*0004*/ 	.word	0x00000082


	//----- nvinfo : EIATTR_KPARAM_INFO
	.align		4
.L_7:
        /*0008*/ 	.byte	0x04, 0x17
        /*000a*/ 	.short	(.L_9 - .L_8)
.L_8:
        /*000c*/ 	.word	0x00000000
        /*0010*/ 	.short	0x0006
        /*0012*/ 	.short	0x002c
        /*0014*/ 	.byte	0x00, 0xf0, 0x11, 0x00


	//----- nvinfo : EIATTR_KPARAM_INFO
	.align		4
.L_9:
        /*0018*/ 	.byte	0x04, 0x17
        /*001a*/ 	.short	(.L_11 - .L_10)
.L_10:
        /*001c*/ 	.word	0x00000000
        /*0020*/ 	.short	0x0005
        /*0022*/ 	.short	0x0028
        /*0024*/ 	.byte	0x00, 0xf0, 0x11, 0x00


	//----- nvinfo : EIATTR_KPARAM_INFO
	.align		4
.L_11:
        /*0028*/ 	.byte	0x04, 0x17
        /*002a*/ 	.short	(.L_13 - .L_12)
.L_12:
        /*002c*/ 	.word	0x00000000
        /*0030*/ 	.short	0x0004
        /*0032*/ 	.short	0x0020
        /*0034*/ 	.byte	0x00, 0xf5, 0x21, 0x00


	//----- nvinfo : EIATTR_KPARAM_INFO
	.align		4
.L_13:
        /*0038*/ 	.byte	0x04, 0x17
        /*003a*/ 	.short	(.L_15 - .L_14)
.L_14:
        /*003c*/ 	.word	0x00000000
        /*0040*/ 	.short	0x0003
        /*0042*/ 	.short	0x0018
        /*0044*/ 	.byte	0x00, 0xf5, 0x21, 0x00


	//----- nvinfo : EIATTR_KPARAM_INFO
	.align		4
.L_15:
        /*0048*/ 	.byte	0x04, 0x17
        /*004a*/ 	.short	(.L_17 - .L_16)
.L_16:
        /*004c*/ 	.word	0x00000000
        /*0050*/ 	.short	0x0002
        /*0052*/ 	.short	0x0010
        /*0054*/ 	.byte	0x00, 0xf5, 0x21, 0x00


	//----- nvinfo : EIATTR_KPARAM_INFO
	.align		4
.L_17:
        /*0058*/ 	.byte	0x04, 0x17
        /*005a*/ 	.short	(.L_19 - .L_18)
.L_18:
        /*005c*/ 	.word	0x00000000
        /*0060*/ 	.short	0x0001
        /*0062*/ 	.short	0x0008
        /*0064*/ 	.byte	0x00, 0xf5, 0x21, 0x00


	//----- nvinfo : EIATTR_KPARAM_INFO
	.align		4
.L_19:
        /*0068*/ 	.byte	0x04, 0x17
        /*006a*/ 	.short	(.L_21 - .L_20)
.L_20:
        /*006c*/ 	.word	0x00000000
        /*0070*/ 	.short	0x0000
        /*0072*/ 	.short	0x0000
        /*0074*/ 	.byte	0x00, 0xf5, 0x21, 0x00


	//----- nvinfo : EIATTR_SPARSE_MMA_MASK
	.align		4
.L_21:
        /*0078*/ 	.byte	0x03, 0x50
        /*007a*/ 	.short	0x0000


	//----- nvinfo : EIATTR_MAXREG_COUNT
	.align		4
        /*007c*/ 	.byte	0x03, 0x1b
        /*007e*/ 	.short	0x00ff


	//----- nvinfo : EIATTR_MERCURY_ISA_VERSION
	.align		4
        /*0080*/ 	.byte	0x03, 0x5f
        /*0082*/ 	.short	0x0101


	//----- nvinfo : EIATTR_VRC_CTA_INIT_COUNT
	.align		4
        /*0084*/ 	.byte	0x02, 0x4a
	.zero		1
	.zero		1


	//----- nvinfo : EIATTR_EXIT_INSTR_OFFSETS
	.align		4
        /*0088*/ 	.byte	0x04, 0x1c
        /*008a*/ 	.short	(.L_23 - .L_22)


	//   ....[0]....
.L_22:
        /*008c*/ 	.word	0x000000b0


	//   ....[1]....
        /*0090*/ 	.word	0x00001970


	//----- nvinfo : EIATTR_CBANK_PARAM_SIZE
	.align		4
.L_23:
        /*0094*/ 	.byte	0x03, 0x19
        /*0096*/ 	.short	0x0030


	//----- nvinfo : EIATTR_PARAM_CBANK
	.align		4
        /*0098*/ 	.byte	0x04, 0x0a
        /*009a*/ 	.short	(.L_25 - .L_24)
	.align		4
.L_24:
        /*009c*/ 	.word	index@(.nv.constant0._Z15kernel_dijkstraPiS_S_S_S_ii)
        /*00a0*/ 	.short	0x0380
        /*00a2*/ 	.short	0x0030


	//----- nvinfo : EIATTR_SW_WAR
	.align		4
.L_25:
        /*00a4*/ 	.byte	0x04, 0x36
        /*00a6*/ 	.short	(.L_27 - .L_26)
.L_26:
        /*00a8*/ 	.word	0x00000008
.L_27:


//--------------------- .nv.callgraph             --------------------------
	.section	.nv.callgraph,"",@"SHT_CUDA_CALLGRAPH"
	.align	4
	.sectionentsize	8
	.align		4
        /*0000*/ 	.word	0x00000000
	.align		4
        /*0004*/ 	.word	0xffffffff
	.align		4
        /*0008*/ 	.word	0x00000000
	.align		4
        /*000c*/ 	.word	0xfffffffe
	.align		4
        /*0010*/ 	.word	0x00000000
	.align		4
        /*0014*/ 	.word	0xfffffffd
	.align		4
        /*0018*/ 	.word	0x00000000
	.align		4
        /*001c*/ 	.word	0xfffffffc


//--------------------- .text._Z15kernel_dijkstraPiS_S_S_S_ii --------------------------
	.section	.text._Z15kernel_dijkstraPiS_S_S_S_ii,"ax",@progbits
	.align	128
        .global         _Z15kernel_dijkstraPiS_S_S_S_ii
        .type           _Z15kernel_dijkstraPiS_S_S_S_ii,@function
        .size           _Z15kernel_dijkstraPiS_S_S_S_ii,(.L_x_19 - _Z15kernel_dijkstraPiS_S_S_S_ii)
        .other          _Z15kernel_dijkstraPiS_S_S_S_ii,@"STO_CUDA_ENTRY STV_DEFAULT"
_Z15kernel_dijkstraPiS_S_S_S_ii:
.text._Z15kernel_dijkstraPiS_S_S_S_ii:
[----:B------:R-:W-:Y:S08]  /*0000*/  LDC R1, c[0x0][0x37c] ;  /* 0x0000df00ff017b82 */ /* 0x000ff00000000800 */
[----:B------:R-:W0:Y:S01]  /*0010*/  LDC.64 R20, c[0x0][0x3a8] ;  /* 0x0000ea00ff147b82 */ /* 0x000e220000000a00 */
[----:B------:R-:W1:Y:S01]  /*0020*/  LDCU.64 UR6, c[0x0][0x358] ;  /* 0x00006b00ff0677ac */ /* 0x000e620008000a00 */
[----:B------:R-:W-:-:S06]  /*0030*/  IMAD.MOV.U32 R7, RZ, RZ, 0x1 ;  /* 0x00000001ff077424 */ /* 0x000fcc00078e00ff */
[----:B------:R-:W2:Y:S08]  /*0040*/  LDC.64 R2, c[0x0][0x390] ;  /* 0x0000e400ff027b82 */ /* 0x000eb00000000a00 */
[----:B------:R-:W3:Y:S01]  /*0050*/  LDC.64 R4, c[0x0][0x3a0] ;  /* 0x0000e800ff047b82 */ /* 0x000ee20000000a00 */
[----:B0-----:R-:W-:Y:S01]  /*0060*/  ISETP.GE.AND P0, PT, R20, 0x3, PT ;  /* 0x000000031400780c */ /* 0x001fe20003f06270 */
[----:B--2---:R-:W-:-:S05]  /*0070*/  IMAD.WIDE R2, R21, 0x4, R2 ;  /* 0x0000000415027825 */ /* 0x004fca00078e0202 */
[----:B-1----:R0:W-:Y:S01]  /*0080*/  STG.E desc[UR6][R2.64], RZ ;  /* 0x000000ff02007986 */ /* 0x0021e2000c101906 */
[----:B---3--:R-:W-:-:S05]  /*0090*/  IMAD.WIDE R4, R21, 0x4, R4 ;  /* 0x0000000415047825 */ /* 0x008fca00078e0204 */
[----:B------:R0:W-:Y:S01]  /*00a0*/  STG.E desc[UR6][R4.64], R7 ;  /* 0x0000000704007986 */ /* 0x0001e2000c101906 */
[----:B------:R-:W-:Y:S05]  /*00b0*/  @!P0 EXIT ;  /* 0x000000000000894d */ /* 0x000fea0003800000 */
[C---:B------:R-:W-:Y:S01]  /*00c0*/  LOP3.LUT R24, R20.reuse, 0x3, RZ, 0xc0, !PT ;  /* 0x0000000314187812 */ /* 0x040fe200078ec0ff */
[----:B------:R-:W-:Y:S01]  /*00d0*/  UMOV UR4, 0x1 ;  /* 0x0000000100047882 */ /* 0x000fe20000000000 */
[C---:B------:R-:W-:Y:S01]  /*00e0*/  LOP3.LUT R21, R20.reuse, 0x7ffffffc, RZ, 0xc0, !PT ;  /* 0x7ffffffc14157812 */ /* 0x040fe200078ec0ff */
[----:B------:R-:W-:-:S07]  /*00f0*/  VIADD R20, R20, 0xfffffffe ;  /* 0xfffffffe14147836 */ /* 0x000fce0000000000 */
.L_x_17:
[----:B-1----:R-:W1:Y:S01]  /*0100*/  LDCU UR8, c[0x0][0x3a8] ;  /* 0x00007500ff0877ac */ /* 0x002e620008000800 */
[----:B------:R-:W-:Y:S02]  /*0110*/  IMAD.MOV.U32 R0, RZ, RZ, 0x1869f ;  /* 0x0001869fff007424 */ /* 0x000fe400078e00ff */
[----:B------:R-:W-:Y:S01]  /*0120*/  IMAD.MOV.U32 R9, RZ, RZ, RZ ;  /* 0x000000ffff097224 */ /* 0x000fe200078e00ff */
[----:B------:R-:W-:Y:S01]  /*0130*/  UMOV UR5, UR4 ;  /* 0x0000000400057c82 */ /* 0x000fe20008000000 */
[----:B------:R-:W-:Y:S01]  /*0140*/  UIADD3 UR4, UPT, UPT, UR4, 0x1, URZ ;  /* 0x0000000104047890 */ /* 0x000fe2000fffe0ff */
[----:B------:R-:W-:Y:S01]  /*0150*/  ISETP.NE.AND P1, PT, R20, UR5, PT ;  /* 0x0000000514007c0c */ /* 0x000fe2000bf25270 */
[----:B-1----:R-:W-:-:S09]  /*0160*/  UISETP.NE.AND UP0, UPT, UR8, 0x3, UPT ;  /* 0x000000030800788c */ /* 0x002fd2000bf05270 */
[----:B0-234-:R-:W-:Y:S05]  /*0170*/  BRA.U !UP0, `(.L_x_0) ;  /* 0x0000000d08bc7547 */ /* 0x01dfea000b800000 */
[----:B0-----:R-:W0:Y:S01]  /*0180*/  LDC.64 R2, c[0x0][0x3a0] ;  /* 0x0000e800ff027b82 */ /* 0x001e220000000a00 */
[----:B------:R-:W-:Y:S01]  /*0190*/  ISETP.GT.AND P0, PT, R21, RZ, PT ;  /* 0x000000ff1500720c */ /* 0x000fe20003f04270 */
[----:B------:R-:W-:Y:S02]  /*01a0*/  IMAD.MOV.U32 R0, RZ, RZ, 0x1869f ;  /* 0x0001869fff007424 */ /* 0x000fe400078e00ff */
[----:B------:R-:W-:-:S04]  /*01b0*/  IMAD.MOV.U32 R12, RZ, RZ, RZ ;  /* 0x000000ffff0c7224 */ /* 0x000fc800078e00ff */
[----:B------:R-:W1:Y:S06]  /*01c0*/  LDC.64 R4, c[0x0][0x390] ;  /* 0x0000e400ff047b82 */ /* 0x000e6c0000000a00 */
[----:B------:R-:W-:Y:S05]  /*01d0*/  @!P0 BRA `(.L_x_1) ;  /* 0x0000000c00208947 */ /* 0x000fea0003800000 */
[----:B------:R-:W-:Y:S01]  /*01e0*/  IMAD.IADD R6, R21, 0x1, -R12 ;  /* 0x0000000115067824 */ /* 0x000fe200078e0a0c */
[----:B------:R-:W-:-:S04]  /*01f0*/  PLOP3.LUT P0, PT, PT, PT, PT, 0x80, 0x8 ;  /* 0x000000000008781c */ /* 0x000fc80003f0f070 */
[----:B------:R-:W-:-:S13]  /*0200*/  ISETP.GT.AND P2, PT, R6, 0xc, PT ;  /* 0x0000000c0600780c */ /* 0x000fda0003f44270 */
[----:B------:R-:W-:Y:S05]  /*0210*/  @!P2 BRA `(.L_x_2) ;  /* 0x0000000400fca947 */ /* 0x000fea0003800000 */
[----:B------:R-:W-:Y:S01]  /*0220*/  PLOP3.LUT P0, PT, PT, PT, PT, 0x8, 0x80 ;  /* 0x000000000080781c */ /* 0x000fe20003f0e170 */
[----:B------:R-:W-:-:S12]  /*0230*/  VIADD R10, R21, 0xfffffff4 ;  /* 0xfffffff4150a7836 */ /* 0x000fd80000000000 */
.L_x_3:
[----:B------:R-:W2:Y:S08]  /*0240*/  LDC.64 R6, c[0x0][0x390] ;  /* 0x0000e400ff067b82 */ /* 0x000eb00000000a00 */
[----:B------:R-:W3:Y:S01]  /*0250*/  LDC.64 R8, c[0x0][0x3a0] ;  /* 0x0000e800ff087b82 */ /* 0x000ee20000000a00 */
[----:B--2---:R-:W-:-:S05]  /*0260*/  IMAD.WIDE.U32 R14, R12, 0x4, R6 ;  /* 0x000000040c0e7825 */ /* 0x004fca00078e0006 */
[----:B------:R-:W2:Y:S01]  /*0270*/  LDG.E R13, desc[UR6][R14.64] ;  /* 0x000000060e0d7981 */ /* 0x000ea2000c1e1900 */
[----:B---3--:R-:W-:-:S03]  /*0280*/  IMAD.WIDE.U32 R16, R12, 0x4, R8 ;  /* 0x000000040c107825 */ /* 0x008fc600078e0008 */
[----:B------:R-:W3:Y:S04]  /*0290*/  LDG.E R19, desc[UR6][R14.64+0x4] ;  /* 0x000004060e137981 */ /* 0x000ee8000c1e1900 */
[----:B------:R-:W4:Y:S01]  /*02a0*/  LDG.E R25, desc[UR6][R14.64+0xc] ;  /* 0x00000c060e197981 */ /* 0x000f22000c1e1900 */
[----:B--2---:R-:W-:-:S13]  /*02b0*/  ISETP.GE.AND P4, PT, R13, R0, PT ;  /* 0x000000000d00720c */ /* 0x004fda0003f86270 */
[----:B------:R-:W2:Y:S02]  /*02c0*/  @!P4 LDG.E R11, desc[UR6][R16.64] ;  /* 0x00000006100bc981 */ /* 0x000ea4000c1e1900 */
[----:B--2---:R-:W-:-:S04]  /*02d0*/  @!P4 ISETP.NE.AND P6, PT, R11, RZ, PT ;  /* 0x000000ff0b00c20c */ /* 0x004fc80003fc5270 */
[----:B------:R-:W-:Y:S02]  /*02e0*/  @!P4 SEL R0, R13, R0, !P6 ;  /* 0x000000000d00c207 */ /* 0x000fe40007000000 */
[----:B------:R-:W2:Y:S02]  /*02f0*/  LDG.E R13, desc[UR6][R14.64+0x8] ;  /* 0x000008060e0d7981 */ /* 0x000ea4000c1e1900 */
[----:B---3--:R-:W-:-:S13]  /*0300*/  ISETP.GE.AND P2, PT, R19, R0, PT ;  /* 0x000000001300720c */ /* 0x008fda0003f46270 */
[----:B------:R-:W3:Y:S02]  /*0310*/  @!P2 LDG.E R11, desc[UR6][R16.64+0x4] ;  /* 0x00000406100ba981 */ /* 0x000ee4000c1e1900 */
[----:B---3--:R-:W-:-:S04]  /*0320*/  @!P2 ISETP.NE.AND P5, PT, R11, RZ, PT ;  /* 0x000000ff0b00a20c */ /* 0x008fc80003fa5270 */
[----:B------:R-:W-:-:S04]  /*0330*/  @!P2 SEL R0, R19, R0, !P5 ;  /* 0x000000001300a207 */ /* 0x000fc80006800000 */
[----:B--2---:R-:W-:-:S13]  /*0340*/  ISETP.GE.AND P3, PT, R13, R0, PT ;  /* 0x000000000d00720c */ /* 0x004fda0003f66270 */
[----:B------:R-:W2:Y:S01]  /*0350*/  @!P3 LDG.E R11, desc[UR6][R16.64+0x8] ;  /* 0x00000806100bb981 */ /* 0x000ea2000c1e1900 */
[----:B------:R-:W-:Y:S02]  /*0360*/  @!P4 SEL R23, R12, R23, !P6 ;  /* 0x000000170c17c207 */ /* 0x000fe40007000000 */
[----:B--2---:R-:W-:-:S04]  /*0370*/  @!P3 ISETP.NE.AND P6, PT, R11, RZ, PT ;  /* 0x000000ff0b00b20c */ /* 0x004fc80003fc5270 */
[----:B------:R-:W-:-:S04]  /*0380*/  @!P3 SEL R0, R13, R0, !P6 ;  /* 0x000000000d00b207 */ /* 0x000fc80007000000 */
[----:B----4-:R-:W-:Y:S01]  /*0390*/  ISETP.GE.AND P4, PT, R25, R0, PT ;  /* 0x000000001900720c */ /* 0x010fe20003f86270 */
[----:B------:R-:W-:-:S04]  /*03a0*/  VIADD R11, R12, 0x4 ;  /* 0x000000040c0b7836 */ /* 0x000fc80000000000 */
[----:B------:R-:W-:-:S05]  /*03b0*/  IMAD.WIDE.U32 R18, R11, 0x4, R6 ;  /* 0x000000040b127825 */ /* 0x000fca00078e0006 */
[----:B------:R-:W2:Y:S04]  /*03c0*/  LDG.E R27, desc[UR6][R18.64] ;  /* 0x00000006121b7981 */ /* 0x000ea8000c1e1900 */
[----:B------:R-:W3:Y:S01]  /*03d0*/  @!P4 LDG.E R13, desc[UR6][R16.64+0xc] ;  /* 0x00000c06100dc981 */ /* 0x000ee2000c1e1900 */
[----:B------:R-:W-:-:S05]  /*03e0*/  @!P2 VIADD R22, R12, 0x1 ;  /* 0x000000010c16a836 */ /* 0x000fca0000000000 */
[----:B------:R-:W-:Y:S01]  /*03f0*/  @!P2 SEL R23, R22, R23, !P5 ;  /* 0x000000171617a207 */ /* 0x000fe20006800000 */
[----:B------:R-:W-:Y:S01]  /*0400*/  IMAD.WIDE.U32 R14, R11, 0x4, R8 ;  /* 0x000000040b0e7825 */ /* 0x000fe200078e0008 */
[----:B------:R-:W4:Y:S01]  /*0410*/  LDG.E R17, desc[UR6][R18.64+0x8] ;  /* 0x0000080612117981 */ /* 0x000f22000c1e1900 */
[----:B---3--:R-:W-:-:S04]  /*0420*/  @!P4 ISETP.NE.AND P5, PT, R13, RZ, PT ;  /* 0x000000ff0d00c20c */ /* 0x008fc80003fa5270 */
[----:B------:R-:W-:Y:S02]  /*0430*/  @!P4 SEL R0, R25, R0, !P5 ;  /* 0x000000001900c207 */ /* 0x000fe40006800000 */
[----:B------:R-:W3:Y:S02]  /*0440*/  LDG.E R25, desc[UR6][R18.64+0x4] ;  /* 0x0000040612197981 */ /* 0x000ee4000c1e1900 */
[----:B--2---:R-:W-:-:S13]  /*0450*/  ISETP.GE.AND P2, PT, R27, R0, PT ;  /* 0x000000001b00720c */ /* 0x004fda0003f46270 */
[----:B------:R-:W2:Y:S01]  /*0460*/  @!P2 LDG.E R13, desc[UR6][R14.64] ;  /* 0x000000060e0da981 */ /* 0x000ea2000c1e1900 */
[----:B------:R-:W-:-:S05]  /*0470*/  @!P3 VIADD R16, R12, 0x2 ;  /* 0x000000020c10b836 */ /* 0x000fca0000000000 */
[----:B------:R-:W-:Y:S02]  /*0480*/  @!P3 SEL R23, R16, R23, !P6 ;  /* 0x000000171017b207 */ /* 0x000fe40007000000 */
[----:B--2---:R-:W-:-:S04]  /*0490*/  @!P2 ISETP.NE.AND P6, PT, R13, RZ, PT ;  /* 0x000000ff0d00a20c */ /* 0x004fc80003fc5270 */
[----:B------:R-:W-:-:S04]  /*04a0*/  @!P2 SEL R0, R27, R0, !P6 ;  /* 0x000000001b00a207 */ /* 0x000fc80007000000 */
[----:B---3--:R-:W-:-:S13]  /*04b0*/  ISETP.GE.AND P3, PT, R25, R0, PT ;  /* 0x000000001900720c */ /* 0x008fda0003f66270 */
[----:B------:R-:W2:Y:S01]  /*04c0*/  @!P3 LDG.E R13, desc[UR6][R14.64+0x4] ;  /* 0x000004060e0db981 */ /* 0x000ea2000c1e1900 */
[----:B------:R-:W-:-:S05]  /*04d0*/  @!P4 VIADD R16, R12, 0x3 ;  /* 0x000000030c10c836 */ /* 0x000fca0000000000 */
[----:B------:R-:W-:Y:S02]  /*04e0*/  @!P4 SEL R23, R16, R23, !P5 ;  /* 0x000000171017c207 */ /* 0x000fe40006800000 */
[----:B--2---:R-:W-:-:S04]  /*04f0*/  @!P3 ISETP.NE.AND P4, PT, R13, RZ, PT ;  /* 0x000000ff0d00b20c */ /* 0x004fc80003f85270 */
[----:B------:R-:W-:Y:S02]  /*0500*/  @!P3 SEL R0, R25, R0, !P4 ;  /* 0x000000001900b207 */ /* 0x000fe40006000000 */
[----:B------:R-:W2:Y:S02]  /*0510*/  LDG.E R25, desc[UR6][R18.64+0xc] ;  /* 0x00000c0612197981 */ /* 0x000ea4000c1e1900 */
[----:B----4-:R-:W-:-:S13]  /*0520*/  ISETP.GE.AND P5, PT, R17, R0, PT ;  /* 0x000000001100720c */ /* 0x010fda0003fa6270 */
[----:B------:R-:W3:Y:S01]  /*0530*/  @!P5 LDG.E R13, desc[UR6][R14.64+0x8] ;  /* 0x000008060e0dd981 */ /* 0x000ee2000c1e1900 */
[----:B------:R-:W-:Y:S01]  /*0540*/  @!P2 SEL R23, R11, R23, !P6 ;  /* 0x000000170b17a207 */ /* 0x000fe20007000000 */
[----:B------:R-:W-:-:S04]  /*0550*/  VIADD R11, R12, 0x8 ;  /* 0x000000080c0b7836 */ /* 0x000fc80000000000 */
[----:B------:R-:W-:-:S05]  /*0560*/  IMAD.WIDE.U32 R26, R11, 0x4, R6 ;  /* 0x000000040b1a7825 */ /* 0x000fca00078e0006 */
[----:B------:R-:W4:Y:S01]  /*0570*/  LDG.E R29, desc[UR6][R26.64] ;  /* 0x000000061a1d7981 */ /* 0x000f22000c1e1900 */
[----:B------:R-:W-:-:S03]  /*0580*/  @!P3 VIADD R16, R12, 0x5 ;  /* 0x000000050c10b836 */ /* 0x000fc60000000000 */
[----:B------:R-:W5:Y:S01]  /*0590*/  LDG.E R19, desc[UR6][R26.64+0x4] ;  /* 0x000004061a137981 */ /* 0x000f62000c1e1900 */
[----:B---3--:R-:W-:-:S04]  /*05a0*/  @!P5 ISETP.NE.AND P6, PT, R13, RZ, PT ;  /* 0x000000ff0d00d20c */ /* 0x008fc80003fc5270 */
[----:B------:R-:W-:-:S04]  /*05b0*/  @!P5 SEL R0, R17, R0, !P6 ;  /* 0x000000001100d207 */ /* 0x000fc80007000000 */
[----:B--2---:R-:W-:-:S13]  /*05c0*/  ISETP.GE.AND P2, PT, R25, R0, PT ;  /* 0x000000001900720c */ /* 0x004fda0003f46270 */
[----:B------:R-:W2:Y:S01]  /*05d0*/  @!P2 LDG.E R13, desc[UR6][R14.64+0xc] ;  /* 0x00000c060e0da981 */ /* 0x000ea2000c1e1900 */
[----:B------:R-:W-:Y:S01]  /*05e0*/  @!P3 SEL R23, R16, R23, !P4 ;  /* 0x000000171017b207 */ /* 0x000fe20006000000 */
[----:B------:R-:W-:Y:S02]  /*05f0*/  IMAD.WIDE.U32 R16, R11, 0x4, R8 ;  /* 0x000000040b107825 */ /* 0x000fe400078e0008 */
[----:B------:R-:W3:Y:S01]  /*0600*/  LDG.E R15, desc[UR6][R26.64+0x8] ;  /* 0x000008061a0f7981 */ /* 0x000ee2000c1e1900 */
[----:B--2---:R-:W-:-:S04]  /*0610*/  @!P2 ISETP.NE.AND P3, PT, R13, RZ, PT ;  /* 0x000000ff0d00a20c */ /* 0x004fc80003f65270 */
[----:B------:R-:W-:-:S04]  /*0620*/  @!P2 SEL R0, R25, R0, !P3 ;  /* 0x000000001900a207 */ /* 0x000fc80005800000 */
[----:B----4-:R-:W-:-:S13]  /*0630*/  ISETP.GE.AND P4, PT, R29, R0, PT ;  /* 0x000000001d00720c */ /* 0x010fda0003f86270 */
[----:B------:R-:W2:Y:S01]  /*0640*/  @!P4 LDG.E R13, desc[UR6][R16.64] ;  /* 0x00000006100dc981 */ /* 0x000ea2000c1e1900 */
[----:B------:R-:W-:-:S05]  /*0650*/  @!P5 VIADD R14, R12, 0x6 ;  /* 0x000000060c0ed836 */ /* 0x000fca0000000000 */
[----:B------:R-:W-:Y:S02]  /*0660*/  @!P5 SEL R23, R14, R23, !P6 ;  /* 0x000000170e17d207 */ /* 0x000fe40007000000 */
[----:B--2---:R-:W-:-:S04]  /*0670*/  @!P4 ISETP.NE.AND P6, PT, R13, RZ, PT ;  /* 0x000000ff0d00c20c */ /* 0x004fc80003fc5270 */
[----:B------:R-:W-:-:S04]  /*0680*/  @!P4 SEL R0, R29, R0, !P6 ;  /* 0x000000001d00c207 */ /* 0x000fc80007000000 */
[----:B-----5:R-:W-:-:S13]  /*0690*/  ISETP.GE.AND P5, PT, R19, R0, PT ;  /* 0x000000001300720c */ /* 0x020fda0003fa6270 */
[----:B------:R-:W2:Y:S01]  /*06a0*/  @!P5 LDG.E R13, desc[UR6][R16.64+0x4] ;  /* 0x00000406100dd981 */ /* 0x000ea2000c1e1900 */
[----:B------:R-:W-:-:S05]  /*06b0*/  @!P2 VIADD R14, R12, 0x7 ;  /* 0x000000070c0ea836 */ /* 0x000fca0000000000 */
[----:B------:R-:W-:Y:S02]  /*06c0*/  @!P2 SEL R23, R14, R23, !P3 ;  /* 0x000000170e17a207 */ /* 0x000fe40005800000 */
[----:B--2---:R-:W-:-:S04]  /*06d0*/  @!P5 ISETP.NE.AND P3, PT, R13, RZ, PT ;  /* 0x000000ff0d00d20c */ /* 0x004fc80003f65270 */
[----:B------:R-:W-:Y:S02]  /*06e0*/  @!P5 SEL R0, R19, R0, !P3 ;  /* 0x000000001300d207 */ /* 0x000fe40005800000 */
[----:B------:R-:W2:Y:S02]  /*06f0*/  LDG.E R19, desc[UR6][R26.64+0xc] ;  /* 0x00000c061a137981 */ /* 0x000ea4000c1e1900 */
[----:B---3--:R-:W-:-:S13]  /*0700*/  ISETP.GE.AND P2, PT, R15, R0, PT ;  /* 0x000000000f00720c */ /* 0x008fda0003f46270 */
[----:B------:R-:W3:Y:S01]  /*0710*/  @!P2 LDG.E R13, desc[UR6][R16.64+0x8] ;  /* 0x00000806100da981 */ /* 0x000ee2000c1e1900 */
[----:B------:R-:W-:Y:S01]  /*0720*/  @!P4 SEL R23, R11, R23, !P6 ;  /* 0x000000170b17c207 */ /* 0x000fe20007000000 */
[----:B------:R-:W-:-:S04]  /*0730*/  VIADD R11, R12, 0xc ;  /* 0x0000000c0c0b7836 */ /* 0x000fc80000000000 */
[----:B------:R-:W-:Y:S01]  /*0740*/  IMAD.WIDE.U32 R6, R11, 0x4, R6 ;  /* 0x000000040b067825 */ /* 0x000fe200078e0006 */
[----:B---3--:R-:W-:-:S04]  /*0750*/  @!P2 ISETP.NE.AND P6, PT, R13, RZ, PT ;  /* 0x000000ff0d00a20c */ /* 0x008fc80003fc5270 */
[----:B------:R-:W-:Y:S02]  /*0760*/  @!P2 SEL R0, R15, R0, !P6 ;  /* 0x000000000f00a207 */ /* 0x000fe40007000000 */
[----:B------:R-:W3:Y:S02]  /*0770*/  LDG.E R15, desc[UR6][R6.64] ;  /* 0x00000006060f7981 */ /* 0x000ee4000c1e1900 */
[----:B--2---:R-:W-:-:S13]  /*0780*/  ISETP.GE.AND P4, PT, R19, R0, PT ;  /* 0x000000001300720c */ /* 0x004fda0003f86270 */
[----:B------:R-:W2:Y:S01]  /*0790*/  @!P4 LDG.E R13, desc[UR6][R16.64+0xc] ;  /* 0x00000c06100dc981 */ /* 0x000ea2000c1e1900 */
[----:B------:R-:W-:-:S05]  /*07a0*/  @!P5 VIADD R14, R12, 0x9 ;  /* 0x000000090c0ed836 */ /* 0x000fca0000000000 */
[----:B------:R-:W-:Y:S01]  /*07b0*/  @!P5 SEL R23, R14, R23, !P3 ;  /* 0x000000170e17d207 */ /* 0x000fe20005800000 */
[----:B------:R-:W-:Y:S01]  /*07c0*/  IMAD.WIDE.U32 R8, R11, 0x4, R8 ;  /* 0x000000040b087825 */ /* 0x000fe200078e0008 */
[----:B------:R-:W4:Y:S01]  /*07d0*/  LDG.E R17, desc[UR6][R6.64+0xc] ;  /* 0x00000c0606117981 */ /* 0x000f22000c1e1900 */
[----:B--2---:R-:W-:-:S04]  /*07e0*/  @!P4 ISETP.NE.AND P5, PT, R13, RZ, PT ;  /* 0x000000ff0d00c20c */ /* 0x004fc80003fa5270 */
[----:B------:R-:W-:Y:S02]  /*07f0*/  @!P4 SEL R0, R19, R0, !P5 ;  /* 0x000000001300c207 */ /* 0x000fe40006800000 */
[----:B------:R-:W2:Y:S02]  /*0800*/  LDG.E R19, desc[UR6][R6.64+0x4] ;  /* 0x0000040606137981 */ /* 0x000ea4000c1e1900 */
[----:B---3--:R-:W-:-:S13]  /*0810*/  ISETP.GE.AND P3, PT, R15, R0, PT ;  /* 0x000000000f00720c */ /* 0x008fda0003f66270 */
[----:B------:R-:W3:Y:S01]  /*0820*/  @!P3 LDG.E R13, desc[UR6][R8.64] ;  /* 0x00000006080db981 */ /* 0x000ee2000c1e1900 */
[----:B------:R-:W-:-:S05]  /*0830*/  @!P2 VIADD R14, R12, 0xa ;  /* 0x0000000a0c0ea836 */ /* 0x000fca0000000000 */
[----:B------:R-:W-:Y:S02]  /*0840*/  @!P2 SEL R23, R14, R23, !P6 ;  /* 0x000000170e17a207 */ /* 0x000fe40007000000 */
        /* <DEDUP_REMOVED lines=11> */
[----:B------:R-:W-:Y:S02]  /*0900*/  @!P3 SEL R23, R11, R23, !P6 ;  /* 0x000000170b17b207 */ /* 0x000fe40007000000 */
[----:B--2---:R-:W-:-:S04]  /*0910*/  @!P4 ISETP.NE.AND P6, PT, R13, RZ, PT ;  /* 0x000000ff0d00c20c */ /* 0x004fc80003fc5270 */
[----:B------:R-:W-:-:S04]  /*0920*/  @!P4 SEL R0, R15, R0, !P6 ;  /* 0x000000000f00c207 */ /* 0x000fc80007000000 */
[----:B----4-:R-:W-:-:S13]  /*0930*/  ISETP.GE.AND P3, PT, R17, R0, PT ;  /* 0x000000001100720c */ /* 0x010fda0003f66270 */
[----:B------:R-:W2:Y:S01]  /*0940*/  @!P3 LDG.E R11, desc[UR6][R8.64+0xc] ;  /* 0x00000c06080bb981 */ /* 0x000ea2000c1e1900 */
[C---:B------:R-:W-:Y:S02]  /*0950*/  @!P2 VIADD R14, R12.reuse, 0xd ;  /* 0x0000000d0c0ea836 */ /* 0x040fe40000000000 */
[C---:B------:R-:W-:Y:S02]  /*0960*/  @!P4 VIADD R16, R12.reuse, 0xe ;  /* 0x0000000e0c10c836 */ /* 0x040fe40000000000 */
[C---:B------:R-:W-:Y:S02]  /*0970*/  @!P3 VIADD R18, R12.reuse, 0xf ;  /* 0x0000000f0c12b836 */ /* 0x040fe40000000000 */
[----:B------:R-:W-:Y:S01]  /*0980*/  VIADD R12, R12, 0x10 ;  /* 0x000000100c0c7836 */ /* 0x000fe20000000000 */
[----:B------:R-:W-:-:S04]  /*0990*/  @!P2 SEL R23, R14, R23, !P5 ;  /* 0x000000170e17a207 */ /* 0x000fc80006800000 */
[----:B------:R-:W-:Y:S02]  /*09a0*/  ISETP.GE.AND P5, PT, R12, R10, PT ;  /* 0x0000000a0c00720c */ /* 0x000fe40003fa6270 */
[----:B------:R-:W-:Y:S02]  /*09b0*/  @!P4 SEL R23, R16, R23, !P6 ;  /* 0x000000171017c207 */ /* 0x000fe40007000000 */
[----:B--2---:R-:W-:-:S04]  /*09c0*/  @!P3 ISETP.NE.AND P2, PT, R11, RZ, PT ;  /* 0x000000ff0b00b20c */ /* 0x004fc80003f45270 */
[----:B------:R-:W-:Y:S02]  /*09d0*/  @!P3 SEL R0, R17, R0, !P2 ;  /* 0x000000001100b207 */ /* 0x000fe40005000000 */
[----:B------:R-:W-:-:S03]  /*09e0*/  @!P3 SEL R23, R18, R23, !P2 ;  /* 0x000000171217b207 */ /* 0x000fc60005000000 */
[----:B------:R-:W-:Y:S05]  /*09f0*/  @!P5 BRA `(.L_x_3) ;  /* 0xfffffff80010d947 */ /* 0x000fea000383ffff */
[----:B------:R-:W-:-:S07]  /*0a00*/  IMAD.MOV.U32 R9, RZ, RZ, R21 ;  /* 0x000000ffff097224 */ /* 0x000fce00078e0015 */
.L_x_2:
[----:B------:R-:W-:-:S05]  /*0a10*/  IMAD.IADD R6, R21, 0x1, -R12 ;  /* 0x0000000115067824 */ /* 0x000fca00078e0a0c */
[----:B------:R-:W-:-:S13]  /*0a20*/  ISETP.GT.AND P2, PT, R6, 0x4, PT ;  /* 0x000000040600780c */ /* 0x000fda0003f44270 */
[----:B------:R-:W-:Y:S05]  /*0a30*/  @!P2 BRA `(.L_x_4) ;  /* 0x000000040000a947 */ /* 0x000fea0003800000 */
[----:B------:R-:W2:Y:S08]  /*0a40*/  LDC.64 R10, c[0x0][0x390] ;  /* 0x0000e400ff0a7b82 */ /* 0x000eb00000000a00 */
[----:B------:R-:W3:Y:S01]  /*0a50*/  LDC.64 R6, c[0x0][0x3a0] ;  /* 0x0000e800ff067b82 */ /* 0x000ee20000000a00 */
[----:B--2---:R-:W-:-:S05]  /*0a60*/  IMAD.WIDE.U32 R14, R12, 0x4, R10 ;  /* 0x000000040c0e7825 */ /* 0x004fca00078e000a */
[----:B------:R-:W2:Y:S01]  /*0a70*/  LDG.E R17, desc[UR6][R14.64] ;  /* 0x000000060e117981 */ /* 0x000ea2000c1e1900 */
[----:B---3--:R-:W-:-:S03]  /*0a80*/  IMAD.WIDE.U32 R8, R12, 0x4, R6 ;  /* 0x000000040c087825 */ /* 0x008fc600078e0006 */
[----:B------:R-:W3:Y:S01]  /*0a90*/  LDG.E R19, desc[UR6][R14.64+0x4] ;  /* 0x000004060e137981 */ /* 0x000ee2000c1e1900 */
        /* <DEDUP_REMOVED lines=8> */
[----:B------:R-:W-:Y:S02]  /*0b20*/  @!P0 SEL R0, R19, R0, !P4 ;  /* 0x0000000013008207 */ /* 0x000fe40006000000 */
[----:B------:R-:W3:Y:S02]  /*0b30*/  LDG.E R19, desc[UR6][R14.64+0xc] ;  /* 0x00000c060e137981 */ /* 0x000ee4000c1e1900 */
[----:B--2---:R-:W-:-:S13]  /*0b40*/  ISETP.GE.AND P5, PT, R17, R0, PT ;  /* 0x000000001100720c */ /* 0x004fda0003fa6270 */
[----:B------:R-:W2:Y:S01]  /*0b50*/  @!P5 LDG.E R13, desc[UR6][R8.64+0x8] ;  /* 0x00000806080dd981 */ /* 0x000ea2000c1e1900 */
[----:B------:R-:W-:Y:S02]  /*0b60*/  @!P2 SEL R23, R12, R23, !P3 ;  /* 0x000000170c17a207 */ /* 0x000fe40005800000 */
[----:B--2---:R-:W-:-:S04]  /*0b70*/  @!P5 ISETP.NE.AND P6, PT, R13, RZ, PT ;  /* 0x000000ff0d00d20c */ /* 0x004fc80003fc5270 */
[----:B------:R-:W-:-:S04]  /*0b80*/  @!P5 SEL R0, R17, R0, !P6 ;  /* 0x000000001100d207 */ /* 0x000fc80007000000 */
[----:B---3--:R-:W-:Y:S01]  /*0b90*/  ISETP.GE.AND P2, PT, R19, R0, PT ;  /* 0x000000001300720c */ /* 0x008fe20003f46270 */
[----:B------:R-:W-:-:S04]  /*0ba0*/  VIADD R13, R12, 0x4 ;  /* 0x000000040c0d7836 */ /* 0x000fc80000000000 */
[----:B------:R-:W-:-:S05]  /*0bb0*/  IMAD.WIDE.U32 R10, R13, 0x4, R10 ;  /* 0x000000040d0a7825 */ /* 0x000fca00078e000a */
[----:B------:R-:W2:Y:S04]  /*0bc0*/  LDG.E R17, desc[UR6][R10.64] ;  /* 0x000000060a117981 */ /* 0x000ea8000c1e1900 */
[----:B------:R-:W3:Y:S01]  /*0bd0*/  @!P2 LDG.E R16, desc[UR6][R8.64+0xc] ;  /* 0x00000c060810a981 */ /* 0x000ee2000c1e1900 */
[----:B------:R-:W-:-:S03]  /*0be0*/  IMAD.WIDE.U32 R6, R13, 0x4, R6 ;  /* 0x000000040d067825 */ /* 0x000fc600078e0006 */
[----:B------:R-:W4:Y:S04]  /*0bf0*/  LDG.E R15, desc[UR6][R10.64+0x4] ;  /* 0x000004060a0f7981 */ /* 0x000f28000c1e1900 */
[----:B------:R-:W5:Y:S01]  /*0c00*/  LDG.E R9, desc[UR6][R10.64+0x8] ;  /* 0x000008060a097981 */ /* 0x000f62000c1e1900 */
[----:B---3--:R-:W-:Y:S01]  /*0c10*/  @!P2 ISETP.NE.AND P3, PT, R16, RZ, PT ;  /* 0x000000ff1000a20c */ /* 0x008fe20003f65270 */
[----:B------:R-:W-:-:S03]  /*0c20*/  @!P0 VIADD R16, R12, 0x1 ;  /* 0x000000010c108836 */ /* 0x000fc60000000000 */
[----:B------:R-:W-:Y:S02]  /*0c30*/  @!P2 SEL R0, R19, R0, !P3 ;  /* 0x000000001300a207 */ /* 0x000fe40005800000 */
[----:B------:R-:W-:Y:S02]  /*0c40*/  @!P0 SEL R23, R16, R23, !P4 ;  /* 0x0000001710178207 */ /* 0x000fe40006000000 */
[----:B--2---:R-:W-:-:S13]  /*0c50*/  ISETP.GE.AND P0, PT, R17, R0, PT ;  /* 0x000000001100720c */ /* 0x004fda0003f06270 */
[----:B------:R-:W2:Y:S01]  /*0c60*/  @!P0 LDG.E R14, desc[UR6][R6.64] ;  /* 0x00000006060e8981 */ /* 0x000ea2000c1e1900 */
[----:B------:R-:W-:-:S05]  /*0c70*/  @!P5 VIADD R8, R12, 0x2 ;  /* 0x000000020c08d836 */ /* 0x000fca0000000000 */
[----:B------:R-:W-:Y:S02]  /*0c80*/  @!P5 SEL R23, R8, R23, !P6 ;  /* 0x000000170817d207 */ /* 0x000fe40007000000 */
[----:B--2---:R-:W-:-:S04]  /*0c90*/  @!P0 ISETP.NE.AND P4, PT, R14, RZ, PT ;  /* 0x000000ff0e00820c */ /* 0x004fc80003f85270 */
[----:B------:R-:W-:-:S04]  /*0ca0*/  @!P0 SEL R0, R17, R0, !P4 ;  /* 0x0000000011008207 */ /* 0x000fc80006000000 */
[----:B----4-:R-:W-:-:S13]  /*0cb0*/  ISETP.GE.AND P5, PT, R15, R0, PT ;  /* 0x000000000f00720c */ /* 0x010fda0003fa6270 */
[----:B------:R-:W2:Y:S01]  /*0cc0*/  @!P5 LDG.E R8, desc[UR6][R6.64+0x4] ;  /* 0x000004060608d981 */ /* 0x000ea2000c1e1900 */
[----:B------:R-:W-:-:S05]  /*0cd0*/  @!P2 VIADD R12, R12, 0x3 ;  /* 0x000000030c0ca836 */ /* 0x000fca0000000000 */
[----:B------:R-:W-:Y:S02]  /*0ce0*/  @!P2 SEL R23, R12, R23, !P3 ;  /* 0x000000170c17a207 */ /* 0x000fe40005800000 */
[----:B--2---:R-:W-:-:S04]  /*0cf0*/  @!P5 ISETP.NE.AND P6, PT, R8, RZ, PT ;  /* 0x000000ff0800d20c */ /* 0x004fc80003fc5270 */
[----:B------:R-:W-:Y:S02]  /*0d00*/  @!P5 SEL R0, R15, R0, !P6 ;  /* 0x000000000f00d207 */ /* 0x000fe40007000000 */
[----:B------:R-:W2:Y:S02]  /*0d10*/  LDG.E R15, desc[UR6][R10.64+0xc] ;  /* 0x00000c060a0f7981 */ /* 0x000ea4000c1e1900 */
[----:B-----5:R-:W-:-:S13]  /*0d20*/  ISETP.GE.AND P2, PT, R9, R0, PT ;  /* 0x000000000900720c */ /* 0x020fda0003f46270 */
[----:B------:R-:W3:Y:S01]  /*0d30*/  @!P2 LDG.E R8, desc[UR6][R6.64+0x8] ;  /* 0x000008060608a981 */ /* 0x000ee2000c1e1900 */
[----:B------:R-:W-:Y:S02]  /*0d40*/  @!P0 SEL R23, R13, R23, !P4 ;  /* 0x000000170d178207 */ /* 0x000fe40006000000 */
[----:B---3--:R-:W-:-:S04]  /*0d50*/  @!P2 ISETP.NE.AND P3, PT, R8, RZ, PT ;  /* 0x000000ff0800a20c */ /* 0x008fc80003f65270 */
[----:B------:R-:W-:-:S04]  /*0d60*/  @!P2 SEL R0, R9, R0, !P3 ;  /* 0x000000000900a207 */ /* 0x000fc80005800000 */
[----:B--2---:R-:W-:-:S13]  /*0d70*/  ISETP.GE.AND P4, PT, R15, R0, PT ;  /* 0x000000000f00720c */ /* 0x004fda0003f86270 */
[----:B------:R-:W2:Y:S01]  /*0d80*/  @!P4 LDG.E R9, desc[UR6][R6.64+0xc] ;  /* 0x00000c060609c981 */ /* 0x000ea2000c1e1900 */
[----:B------:R-:W-:-:S05]  /*0d90*/  @!P5 VIADD R8, R13, 0x1 ;  /* 0x000000010d08d836 */ /* 0x000fca0000000000 */
[----:B------:R-:W-:Y:S01]  /*0da0*/  @!P5 SEL R23, R8, R23, !P6 ;  /* 0x000000170817d207 */ /* 0x000fe20007000000 */
[----:B------:R-:W-:-:S05]  /*0db0*/  @!P2 VIADD R8, R13, 0x2 ;  /* 0x000000020d08a836 */ /* 0x000fca0000000000 */
[----:B------:R-:W-:Y:S01]  /*0dc0*/  @!P2 SEL R23, R8, R23, !P3 ;  /* 0x000000170817a207 */ /* 0x000fe20005800000 */
[C---:B------:R-:W-:Y:S01]  /*0dd0*/  @!P4 VIADD R8, R13.reuse, 0x3 ;  /* 0x000000030d08c836 */ /* 0x040fe20000000000 */
[----:B------:R-:W-:Y:S01]  /*0de0*/  PLOP3.LUT P0, PT, PT, PT, PT, 0x8, 0x80 ;  /* 0x000000000080781c */ /* 0x000fe20003f0e170 */
[----:B------:R-:W-:Y:S01]  /*0df0*/  VIADD R12, R13, 0x4 ;  /* 0x000000040d0c7836 */ /* 0x000fe20000000000 */
[----:B--2---:R-:W-:Y:S01]  /*0e00*/  @!P4 ISETP.NE.AND P2, PT, R9, RZ, PT ;  /* 0x000000ff0900c20c */ /* 0x004fe20003f45270 */
[----:B------:R-:W-:-:S03]  /*0e10*/  IMAD.MOV.U32 R9, RZ, RZ, R21 ;  /* 0x000000ffff097224 */ /* 0x000fc600078e0015 */
[----:B------:R-:W-:Y:S02]  /*0e20*/  @!P4 SEL R0, R15, R0, !P2 ;  /* 0x000000000f00c207 */ /* 0x000fe40005000000 */
[----:B------:R-:W-:-:S07]  /*0e30*/  @!P4 SEL R23, R8, R23, !P2 ;  /* 0x000000170817c207 */ /* 0x000fce0005000000 */
.L_x_4:
[----:B------:R-:W-:-:S13]  /*0e40*/  ISETP.NE.OR P0, PT, R12, R21, P0 ;  /* 0x000000150c00720c */ /* 0x000fda0000705670 */
[----:B------:R-:W-:Y:S05]  /*0e50*/  @!P0 BRA `(.L_x_0) ;  /* 0x0000000000848947 */ /* 0x000fea0003800000 */
.L_x_1:
[----:B-1----:R-:W-:-:S05]  /*0e60*/  IMAD.WIDE.U32 R6, R12, 0x4, R4 ;  /* 0x000000040c067825 */ /* 0x002fca00078e0004 */
[----:B------:R-:W2:Y:S01]  /*0e70*/  LDG.E R11, desc[UR6][R6.64] ;  /* 0x00000006060b7981 */ /* 0x000ea2000c1e1900 */
[----:B0-----:R-:W-:-:S03]  /*0e80*/  IMAD.WIDE.U32 R8, R12, 0x4, R2 ;  /* 0x000000040c087825 */ /* 0x001fc600078e0002 */
        /* <DEDUP_REMOVED lines=16> */
[----:B---3--:R-:W-:-:S13]  /*0f90*/  ISETP.GE.AND P5, PT, R13, R0, PT ;  /* 0x000000000d00720c */ /* 0x008fda0003fa6270 */
[----:B------:R-:W2:Y:S01]  /*0fa0*/  @!P5 LDG.E R11, desc[UR6][R8.64+0xc] ;  /* 0x00000c06080bd981 */ /* 0x000ea2000c1e1900 */
[C---:B------:R-:W-:Y:S02]  /*0fb0*/  @!P0 VIADD R10, R12.reuse, 0x1 ;  /* 0x000000010c0a8836 */ /* 0x040fe40000000000 */
[C---:B------:R-:W-:Y:S02]  /*0fc0*/  @!P3 VIADD R14, R12.reuse, 0x2 ;  /* 0x000000020c0eb836 */ /* 0x040fe40000000000 */
[C---:B------:R-:W-:Y:S02]  /*0fd0*/  @!P5 VIADD R16, R12.reuse, 0x3 ;  /* 0x000000030c10d836 */ /* 0x040fe40000000000 */
[----:B------:R-:W-:Y:S01]  /*0fe0*/  VIADD R12, R12, 0x4 ;  /* 0x000000040c0c7836 */ /* 0x000fe20000000000 */
[----:B------:R-:W-:-:S04]  /*0ff0*/  @!P0 SEL R23, R10, R23, !P2 ;  /* 0x000000170a178207 */ /* 0x000fc80005000000 */
[----:B------:R-:W-:Y:S02]  /*1000*/  ISETP.NE.AND P2, PT, R12, R21, PT ;  /* 0x000000150c00720c */ /* 0x000fe40003f45270 */
[----:B------:R-:W-:Y:S02]  /*1010*/  @!P3 SEL R23, R14, R23, !P4 ;  /* 0x000000170e17b207 */ /* 0x000fe40006000000 */
[----:B--2---:R-:W-:-:S04]  /*1020*/  @!P5 ISETP.NE.AND P0, PT, R11, RZ, PT ;  /* 0x000000ff0b00d20c */ /* 0x004fc80003f05270 */
[----:B------:R-:W-:Y:S02]  /*1030*/  @!P5 SEL R0, R13, R0, !P0 ;  /* 0x000000000d00d207 */ /* 0x000fe40004000000 */
[----:B------:R-:W-:-:S03]  /*1040*/  @!P5 SEL R23, R16, R23, !P0 ;  /* 0x000000171017d207 */ /* 0x000fc60004000000 */
[----:B------:R-:W-:Y:S05]  /*1050*/  @P2 BRA `(.L_x_1) ;  /* 0xfffffffc00802947 */ /* 0x000fea000383ffff */
[----:B------:R-:W-:-:S07]  /*1060*/  IMAD.MOV.U32 R9, RZ, RZ, R21 ;  /* 0x000000ffff097224 */ /* 0x000fce00078e0015 */
.L_x_0:
[----:B------:R-:W-:-:S13]  /*1070*/  ISETP.NE.AND P0, PT, R24, RZ, PT ;  /* 0x000000ff1800720c */ /* 0x000fda0003f05270 */
[----:B------:R-:W-:Y:S05]  /*1080*/  @!P0 BRA `(.L_x_5) ;  /* 0x00000000007c8947 */ /* 0x000fea0003800000 */
[----:B0-----:R-:W0:Y:S08]  /*1090*/  LDC.64 R2, c[0x0][0x390] ;  /* 0x0000e400ff027b82 */ /* 0x001e300000000a00 */
[----:B-1----:R-:W1:Y:S01]  /*10a0*/  LDC.64 R4, c[0x0][0x3a0] ;  /* 0x0000e800ff047b82 */ /* 0x002e620000000a00 */
[----:B0-----:R-:W-:-:S05]  /*10b0*/  IMAD.WIDE.U32 R2, R9, 0x4, R2 ;  /* 0x0000000409027825 */ /* 0x001fca00078e0002 */
[----:B------:R-:W2:Y:S01]  /*10c0*/  LDG.E R7, desc[UR6][R2.64] ;  /* 0x0000000602077981 */ /* 0x000ea2000c1e1900 */
[----:B------:R-:W-:Y:S01]  /*10d0*/  ISETP.NE.AND P2, PT, R24, 0x1, PT ;  /* 0x000000011800780c */ /* 0x000fe20003f45270 */
[----:B-1----:R-:W-:Y:S01]  /*10e0*/  IMAD.WIDE.U32 R4, R9, 0x4, R4 ;  /* 0x0000000409047825 */ /* 0x002fe200078e0004 */
[----:B--2---:R-:W-:-:S13]  /*10f0*/  ISETP.GE.AND P0, PT, R7, R0, PT ;  /* 0x000000000700720c */ /* 0x004fda0003f06270 */
[----:B------:R-:W-:Y:S05]  /*1100*/  @P0 BRA `(.L_x_6) ;  /* 0x0000000000100947 */ /* 0x000fea0003800000 */
[----:B------:R-:W2:Y:S02]  /*1110*/  LDG.E R6, desc[UR6][R4.64] ;  /* 0x0000000604067981 */ /* 0x000ea4000c1e1900 */
[----:B--2---:R-:W-:-:S04]  /*1120*/  ISETP.NE.AND P0, PT, R6, RZ, PT ;  /* 0x000000ff0600720c */ /* 0x004fc80003f05270 */
[----:B------:R-:W-:Y:S02]  /*1130*/  SEL R0, R7, R0, !P0 ;  /* 0x0000000007007207 */ /* 0x000fe40004000000 */
[----:B------:R-:W-:-:S07]  /*1140*/  SEL R23, R9, R23, !P0 ;  /* 0x0000001709177207 */ /* 0x000fce0004000000 */
.L_x_6:
[----:B------:R-:W-:Y:S05]  /*1150*/  @!P2 BRA `(.L_x_5) ;  /* 0x000000000048a947 */ /* 0x000fea0003800000 */
[----:B------:R-:W2:Y:S01]  /*1160*/  LDG.E R7, desc[UR6][R2.64+0x4] ;  /* 0x0000040602077981 */ /* 0x000ea2000c1e1900 */
[----:B------:R-:W-:Y:S02]  /*1170*/  ISETP.NE.AND P2, PT, R24, 0x2, PT ;  /* 0x000000021800780c */ /* 0x000fe40003f45270 */
[----:B--2---:R-:W-:-:S13]  /*1180*/  ISETP.GE.AND P0, PT, R7, R0, PT ;  /* 0x000000000700720c */ /* 0x004fda0003f06270 */
[----:B------:R-:W-:Y:S05]  /*1190*/  @P0 BRA `(.L_x_7) ;  /* 0x0000000000140947 */ /* 0x000fea0003800000 */
[----:B------:R-:W2:Y:S02]  /*11a0*/  LDG.E R6, desc[UR6][R4.64+0x4] ;  /* 0x0000040604067981 */ /* 0x000ea4000c1e1900 */
[----:B--2---:R-:W-:Y:S01]  /*11b0*/  ISETP.NE.AND P0, PT, R6, RZ, PT ;  /* 0x000000ff0600720c */ /* 0x004fe20003f05270 */
[----:B------:R-:W-:-:S03]  /*11c0*/  VIADD R6, R9, 0x1 ;  /* 0x0000000109067836 */ /* 0x000fc60000000000 */
[----:B------:R-:W-:Y:S02]  /*11d0*/  SEL R0, R7, R0, !P0 ;  /* 0x0000000007007207 */ /* 0x000fe40004000000 */
[----:B------:R-:W-:-:S07]  /*11e0*/  SEL R23, R6, R23, !P0 ;  /* 0x0000001706177207 */ /* 0x000fce0004000000 */
.L_x_7:
[----:B------:R-:W-:Y:S05]  /*11f0*/  @!P2 BRA `(.L_x_5) ;  /* 0x000000000020a947 */ /* 0x000fea0003800000 */
[----:B------:R-:W2:Y:S02]  /*1200*/  LDG.E R3, desc[UR6][R2.64+0x8] ;  /* 0x0000080602037981 */ /* 0x000ea4000c1e1900 */
[----:B--2---:R-:W-:-:S13]  /*1210*/  ISETP.GE.AND P0, PT, R3, R0, PT ;  /* 0x000000000300720c */ /* 0x004fda0003f06270 */
[----:B------:R-:W-:Y:S05]  /*1220*/  @P0 BRA `(.L_x_5) ;  /* 0x0000000000140947 */ /* 0x000fea0003800000 */
[----:B------:R-:W2:Y:S01]  /*1230*/  LDG.E R4, desc[UR6][R4.64+0x8] ;  /* 0x0000080604047981 */ /* 0x000ea2000c1e1900 */
[----:B------:R-:W-:Y:S01]  /*1240*/  VIADD R2, R9, 0x2 ;  /* 0x0000000209027836 */ /* 0x000fe20000000000 */
[----:B--2---:R-:W-:-:S04]  /*1250*/  ISETP.NE.AND P0, PT, R4, RZ, PT ;  /* 0x000000ff0400720c */ /* 0x004fc80003f05270 */
[----:B------:R-:W-:Y:S02]  /*1260*/  SEL R0, R3, R0, !P0 ;  /* 0x0000000003007207 */ /* 0x000fe40004000000 */
[----:B------:R-:W-:-:S07]  /*1270*/  SEL R23, R2, R23, !P0 ;  /* 0x0000001702177207 */ /* 0x000fce0004000000 */
.L_x_5:
[----:B------:R-:W2:Y:S01]  /*1280*/  LDC.64 R16, c[0x0][0x3a0] ;  /* 0x0000e800ff107b82 */ /* 0x000ea20000000a00 */
[----:B------:R-:W3:Y:S01]  /*1290*/  LDCU UR5, c[0x0][0x3a8] ;  /* 0x00007500ff0577ac */ /* 0x000ee20008000800 */
[----:B01----:R-:W-:Y:S02]  /*12a0*/  IMAD.MOV.U32 R5, RZ, RZ, 0x1 ;  /* 0x00000001ff057424 */ /* 0x003fe400078e00ff */
[----:B------:R-:W-:Y:S01]  /*12b0*/  IMAD.MOV.U32 R7, RZ, RZ, RZ ;  /* 0x000000ffff077224 */ /* 0x000fe200078e00ff */
[----:B---3--:R-:W-:Y:S02]  /*12c0*/  UISETP.NE.AND UP0, UPT, UR5, 0x3, UPT ;  /* 0x000000030500788c */ /* 0x008fe4000bf05270 */
[C---:B------:R-:W-:Y:S02]  /*12d0*/  IMAD R22, R23.reuse, UR5, RZ ;  /* 0x0000000517167c24 */ /* 0x040fe4000f8e02ff */
[----:B--2---:R-:W-:-:S05]  /*12e0*/  IMAD.WIDE R2, R23, 0x4, R16 ;  /* 0x0000000417027825 */ /* 0x004fca00078e0210 */
[----:B------:R0:W-:Y:S01]  /*12f0*/  STG.E desc[UR6][R2.64], R5 ;  /* 0x0000000502007986 */ /* 0x0001e2000c101906 */
[----:B------:R-:W-:Y:S05]  /*1300*/  BRA.U !UP0, `(.L_x_8) ;  /* 0x0000000108dc7547 */ /* 0x000fea000b800000 */
[----:B------:R-:W1:Y:S01]  /*1310*/  LDC.64 R16, c[0x0][0x3a0] ;  /* 0x0000e800ff107b82 */ /* 0x000e620000000a00 */
[----:B------:R-:W-:-:S07]  /*1320*/  IMAD.MOV.U32 R25, RZ, RZ, RZ ;  /* 0x000000ffff197224 */ /* 0x000fce00078e00ff */
[----:B0-----:R-:W0:Y:S08]  /*1330*/  LDC.64 R2, c[0x0][0x388] ;  /* 0x0000e200ff027b82 */ /* 0x001e300000000a00 */
[----:B------:R-:W2:Y:S08]  /*1340*/  LDC.64 R4, c[0x0][0x390] ;  /* 0x0000e400ff047b82 */ /* 0x000eb00000000a00 */
[----:B------:R-:W3:Y:S08]  /*1350*/  LDC.64 R6, c[0x0][0x398] ;  /* 0x0000e600ff067b82 */ /* 0x000ef00000000a00 */
[----:B------:R-:W4:Y:S02]  /*1360*/  LDC.64 R8, c[0x0][0x388] ;  /* 0x0000e200ff087b82 */ /* 0x000f240000000a00 */
.L_x_13:
[----:B-1--4-:R-:W-:-:S05]  /*1370*/  IMAD.WIDE.U32 R10, R25, 0x4, R16 ;  /* 0x00000004190a7825 */ /* 0x012fca00078e0010 */
[----:B--23--:R-:W5:Y:S01]  /*1380*/  LDG.E R12, desc[UR6][R10.64] ;  /* 0x000000060a0c7981 */ /* 0x00cf62000c1e1900 */
[----:B---3--:R-:W-:Y:S01]  /*1390*/  IMAD.WIDE.U32 R14, R25, 0x4, R6 ;  /* 0x00000004190e7825 */ /* 0x008fe200078e0006 */
[----:B-----5:R-:W-:-:S03]  /*13a0*/  ISETP.NE.AND P0, PT, R12, RZ, PT ;  /* 0x000000ff0c00720c */ /* 0x020fc60003f05270 */
[----:B--2---:R-:W-:-:S10]  /*13b0*/  IMAD.WIDE.U32 R12, R25, 0x4, R4 ;  /* 0x00000004190c7825 */ /* 0x004fd400078e0004 */
[----:B------:R-:W-:Y:S05]  /*13c0*/  @P0 BRA `(.L_x_9) ;  /* 0x0000000000200947 */ /* 0x000fea0003800000 */
[----:B------:R-:W-:Y:S01]  /*13d0*/  IMAD.IADD R19, R22, 0x1, R25 ;  /* 0x0000000116137824 */ /* 0x000fe200078e0219 */
[----:B------:R-:W2:Y:S03]  /*13e0*/  LDG.E R26, desc[UR6][R12.64] ;  /* 0x000000060c1a7981 */ /* 0x000ea6000c1e1900 */
[----:B0-----:R-:W-:-:S06]  /*13f0*/  IMAD.WIDE R18, R19, 0x4, R2 ;  /* 0x0000000413127825 */ /* 0x001fcc00078e0202 */
[----:B------:R-:W3:Y:S02]  /*1400*/  LDG.E R19, desc[UR6][R18.64] ;  /* 0x0000000612137981 */ /* 0x000ee4000c1e1900 */
[----:B---3--:R-:W-:-:S05]  /*1410*/  IMAD.IADD R27, R19, 0x1, R0 ;  /* 0x00000001131b7824 */ /* 0x008fca00078e0200 */
[----:B--2---:R-:W-:-:S13]  /*1420*/  ISETP.GE.AND P0, PT, R27, R26, PT ;  /* 0x0000001a1b00720c */ /* 0x004fda0003f06270 */
[----:B------:R1:W-:Y:S04]  /*1430*/  @!P0 STG.E desc[UR6][R12.64], R27 ;  /* 0x0000001b0c008986 */ /* 0x0003e8000c101906 */
[----:B------:R1:W-:Y:S02]  /*1440*/  @!P0 STG.E desc[UR6][R14.64], R23 ;  /* 0x000000170e008986 */ /* 0x0003e4000c101906 */
.L_x_9:
[----:B------:R-:W2:Y:S01]  /*1450*/  LDG.E R18, desc[UR6][R10.64+0x4] ;  /* 0x000004060a127981 */ /* 0x000ea2000c1e1900 */
[----:B------:R-:W-:-:S04]  /*1460*/  IADD3 R19, P2, PT, R22, R25, RZ ;  /* 0x0000001916137210 */ /* 0x000fc80007f5e0ff */
[----:B------:R-:W-:Y:S02]  /*1470*/  LEA.HI.X.SX32 R26, R22, RZ, 0x1, P2 ;  /* 0x000000ff161a7211 */ /* 0x000fe400010f0eff */
[----:B--2---:R-:W-:Y:S02]  /*1480*/  ISETP.NE.AND P0, PT, R18, RZ, PT ;  /* 0x000000ff1200720c */ /* 0x004fe40003f05270 */
[----:B----4-:R-:W-:-:S04]  /*1490*/  LEA R18, P2, R19, R8, 0x2 ;  /* 0x0000000813127211 */ /* 0x010fc800078410ff */
[----:B------:R-:W-:-:S07]  /*14a0*/  LEA.HI.X R19, R19, R9, R26, 0x2, P2 ;  /* 0x0000000913137211 */ /* 0x000fce00010f141a */
[----:B------:R-:W-:Y:S05]  /*14b0*/  @P0 BRA `(.L_x_10) ;  /* 0x0000000000180947 */ /* 0x000fea0003800000 */
[----:B-1----:R-:W2:Y:S04]  /*14c0*/  LDG.E R27, desc[UR6][R18.64+0x4] ;  /* 0x00000406121b7981 */ /* 0x002ea8000c1e1900 */
[----:B------:R-:W3:Y:S01]  /*14d0*/  LDG.E R26, desc[UR6][R12.64+0x4] ;  /* 0x000004060c1a7981 */ /* 0x000ee2000c1e1900 */
[----:B--2---:R-:W-:-:S05]  /*14e0*/  IMAD.IADD R27, R27, 0x1, R0 ;  /* 0x000000011b1b7824 */ /* 0x004fca00078e0200 */
[----:B---3--:R-:W-:-:S13]  /*14f0*/  ISETP.GE.AND P0, PT, R27, R26, PT ;  /* 0x0000001a1b00720c */ /* 0x008fda0003f06270 */
[----:B------:R2:W-:Y:S04]  /*1500*/  @!P0 STG.E desc[UR6][R12.64+0x4], R27 ;  /* 0x0000041b0c008986 */ /* 0x0005e8000c101906 */
[----:B------:R2:W-:Y:S02]  /*1510*/  @!P0 STG.E desc[UR6][R14.64+0x4], R23 ;  /* 0x000004170e008986 */ /* 0x0005e4000c101906 */
.L_x_10:
[----:B------:R-:W3:Y:S02]  /*1520*/  LDG.E R26, desc[UR6][R10.64+0x8] ;  /* 0x000008060a1a7981 */ /* 0x000ee4000c1e1900 */
[----:B---3--:R-:W-:-:S13]  /*1530*/  ISETP.NE.AND P0, PT, R26, RZ, PT ;  /* 0x000000ff1a00720c */ /* 0x008fda0003f05270 */
[----:B------:R-:W-:Y:S05]  /*1540*/  @P0 BRA `(.L_x_11) ;  /* 0x0000000000180947 */ /* 0x000fea0003800000 */
[----:B-12---:R-:W2:Y:S04]  /*1550*/  LDG.E R27, desc[UR6][R18.64+0x8] ;  /* 0x00000806121b7981 */ /* 0x006ea8000c1e1900 */
[----:B------:R-:W3:Y:S01]  /*1560*/  LDG.E R26, desc[UR6][R12.64+0x8] ;  /* 0x000008060c1a7981 */ /* 0x000ee2000c1e1900 */
[----:B--2---:R-:W-:-:S05]  /*1570*/  IMAD.IADD R27, R27, 0x1, R0 ;  /* 0x000000011b1b7824 */ /* 0x004fca00078e0200 */
[----:B---3--:R-:W-:-:S13]  /*1580*/  ISETP.GE.AND P0, PT, R27, R26, PT ;  /* 0x0000001a1b00720c */ /* 0x008fda0003f06270 */
[----:B------:R3:W-:Y:S04]  /*1590*/  @!P0 STG.E desc[UR6][R12.64+0x8], R27 ;  /* 0x0000081b0c008986 */ /* 0x0007e8000c101906 */
[----:B------:R3:W-:Y:S02]  /*15a0*/  @!P0 STG.E desc[UR6][R14.64+0x8], R23 ;  /* 0x000008170e008986 */ /* 0x0007e4000c101906 */
.L_x_11:
[----:B------:R-:W4:Y:S02]  /*15b0*/  LDG.E R10, desc[UR6][R10.64+0xc] ;  /* 0x00000c060a0a7981 */ /* 0x000f24000c1e1900 */
[----:B----4-:R-:W-:-:S13]  /*15c0*/  ISETP.NE.AND P0, PT, R10, RZ, PT ;  /* 0x000000ff0a00720c */ /* 0x010fda0003f05270 */
[----:B------:R-:W-:Y:S05]  /*15d0*/  @P0 BRA `(.L_x_12) ;  /* 0x0000000000180947 */ /* 0x000fea0003800000 */
[----:B------:R-:W4:Y:S04]  /*15e0*/  LDG.E R19, desc[UR6][R18.64+0xc] ;  /* 0x00000c0612137981 */ /* 0x000f28000c1e1900 */
[----:B------:R-:W5:Y:S01]  /*15f0*/  LDG.E R10, desc[UR6][R12.64+0xc] ;  /* 0x00000c060c0a7981 */ /* 0x000f62000c1e1900 */
[----:B----4-:R-:W-:-:S05]  /*1600*/  IMAD.IADD R11, R19, 0x1, R0 ;  /* 0x00000001130b7824 */ /* 0x010fca00078e0200 */
[----:B-----5:R-:W-:-:S13]  /*1610*/  ISETP.GE.AND P0, PT, R11, R10, PT ;  /* 0x0000000a0b00720c */ /* 0x020fda0003f06270 */
[----:B------:R4:W-:Y:S04]  /*1620*/  @!P0 STG.E desc[UR6][R12.64+0xc], R11 ;  /* 0x00000c0b0c008986 */ /* 0x0009e8000c101906 */
[----:B------:R4:W-:Y:S02]  /*1630*/  @!P0 STG.E desc[UR6][R14.64+0xc], R23 ;  /* 0x00000c170e008986 */ /* 0x0009e4000c101906 */
.L_x_12:
[----:B------:R-:W-:-:S05]  /*1640*/  VIADD R25, R25, 0x4 ;  /* 0x0000000419197836 */ /* 0x000fca0000000000 */
[----:B------:R-:W-:-:S13]  /*1650*/  ISETP.NE.AND P0, PT, R25, R21, PT ;  /* 0x000000151900720c */ /* 0x000fda0003f05270 */
[----:B------:R-:W-:Y:S05]  /*1660*/  @P0 BRA `(.L_x_13) ;  /* 0xfffffffc00400947 */ /* 0x000fea000383ffff */
[----:B------:R-:W-:-:S07]  /*1670*/  IMAD.MOV.U32 R7, RZ, RZ, R21 ;  /* 0x000000ffff077224 */ /* 0x000fce00078e0015 */
.L_x_8:
[----:B------:R-:W-:-:S13]  /*1680*/  ISETP.NE.AND P0, PT, R24, RZ, PT ;  /* 0x000000ff1800720c */ /* 0x000fda0003f05270 */
[----:B------:R-:W-:Y:S05]  /*1690*/  @!P0 BRA `(.L_x_14) ;  /* 0x0000000000b08947 */ /* 0x000fea0003800000 */
[----:B------:R-:W-:Y:S01]  /*16a0*/  IMAD.WIDE.U32 R16, R7, 0x4, R16 ;  /* 0x0000000407107825 */ /* 0x000fe200078e0010 */
[----:B0-----:R-:W0:Y:S04]  /*16b0*/  LDC.64 R2, c[0x0][0x390] ;  /* 0x0000e400ff027b82 */ /* 0x001e280000000a00 */
[----:B------:R-:W5:Y:S01]  /*16c0*/  LDG.E R6, desc[UR6][R16.64] ;  /* 0x0000000610067981 */ /* 0x000f62000c1e1900 */
[----:B------:R-:W-:-:S03]  /*16d0*/  ISETP.NE.AND P2, PT, R24, 0x1, PT ;  /* 0x000000011800780c */ /* 0x000fc60003f45270 */
[----:B------:R-:W1:Y:S01]  /*16e0*/  LDC.64 R4, c[0x0][0x398] ;  /* 0x0000e600ff047b82 */ /* 0x000e620000000a00 */
[----:B0-----:R-:W-:-:S04]  /*16f0*/  IMAD.WIDE.U32 R2, R7, 0x4, R2 ;  /* 0x0000000407027825 */ /* 0x001fc800078e0002 */
[----:B-1----:R-:W-:Y:S01]  /*1700*/  IMAD.WIDE.U32 R4, R7, 0x4, R4 ;  /* 0x0000000407047825 */ /* 0x002fe200078e0004 */
[----:B-----5:R-:W-:-:S13]  /*1710*/  ISETP.NE.AND P0, PT, R6, RZ, PT ;  /* 0x000000ff0600720c */ /* 0x020fda0003f05270 */
[----:B------:R-:W-:Y:S05]  /*1720*/  @P0 BRA `(.L_x_15) ;  /* 0x0000000000240947 */ /* 0x000fea0003800000 */
[----:B------:R-:W0:Y:S01]  /*1730*/  LDC.64 R8, c[0x0][0x388] ;  /* 0x0000e200ff087b82 */ /* 0x000e220000000a00 */
[----:B----4-:R-:W-:Y:S01]  /*1740*/  IMAD.IADD R11, R22, 0x1, R7 ;  /* 0x00000001160b7824 */ /* 0x010fe200078e0207 */
[----:B------:R-:W4:Y:S03]  /*1750*/  LDG.E R6, desc[UR6][R2.64] ;  /* 0x0000000602067981 */ /* 0x000f26000c1e1900 */
[----:B0-----:R-:W-:-:S06]  /*1760*/  IMAD.WIDE R8, R11, 0x4, R8 ;  /* 0x000000040b087825 */ /* 0x001fcc00078e0208 */
[----:B------:R-:W5:Y:S02]  /*1770*/  LDG.E R9, desc[UR6][R8.64] ;  /* 0x0000000608097981 */ /* 0x000f64000c1e1900 */
[----:B-----5:R-:W-:-:S05]  /*1780*/  IMAD.IADD R11, R9, 0x1, R0 ;  /* 0x00000001090b7824 */ /* 0x020fca00078e0200 */
[----:B----4-:R-:W-:-:S13]  /*1790*/  ISETP.GE.AND P0, PT, R11, R6, PT ;  /* 0x000000060b00720c */ /* 0x010fda0003f06270 */
[----:B------:R0:W-:Y:S04]  /*17a0*/  @!P0 STG.E desc[UR6][R2.64], R11 ;  /* 0x0000000b02008986 */ /* 0x0001e8000c101906 */
[----:B------:R0:W-:Y:S02]  /*17b0*/  @!P0 STG.E desc[UR6][R4.64], R23 ;  /* 0x0000001704008986 */ /* 0x0001e4000c101906 */
.L_x_15:
[----:B------:R-:W-:Y:S05]  /*17c0*/  @!P2 BRA `(.L_x_14) ;  /* 0x000000000064a947 */ /* 0x000fea0003800000 */
[----:B------:R-:W5:Y:S01]  /*17d0*/  LDG.E R10, desc[UR6][R16.64+0x4] ;  /* 0x00000406100a7981 */ /* 0x000f62000c1e1900 */
[----:B------:R-:W1:Y:S01]  /*17e0*/  LDC.64 R8, c[0x0][0x388] ;  /* 0x0000e200ff087b82 */ /* 0x000e620000000a00 */
[----:B------:R-:W-:Y:S02]  /*17f0*/  IADD3 R7, P0, PT, R22, R7, RZ ;  /* 0x0000000716077210 */ /* 0x000fe40007f1e0ff */
[----:B------:R-:W-:Y:S02]  /*1800*/  ISETP.NE.AND P3, PT, R24, 0x2, PT ;  /* 0x000000021800780c */ /* 0x000fe40003f65270 */
[----:B------:R-:W-:Y:S02]  /*1810*/  LEA.HI.X.SX32 R22, R22, RZ, 0x1, P0 ;  /* 0x000000ff16167211 */ /* 0x000fe400000f0eff */
[----:B-1----:R-:W-:-:S04]  /*1820*/  LEA R6, P2, R7, R8, 0x2 ;  /* 0x0000000807067211 */ /* 0x002fc800078410ff */
[----:B------:R-:W-:Y:S02]  /*1830*/  LEA.HI.X R7, R7, R9, R22, 0x2, P2 ;  /* 0x0000000907077211 */ /* 0x000fe400010f1416 */
[----:B-----5:R-:W-:-:S13]  /*1840*/  ISETP.NE.AND P0, PT, R10, RZ, PT ;  /* 0x000000ff0a00720c */ /* 0x020fda0003f05270 */
[----:B------:R-:W-:Y:S05]  /*1850*/  @P0 BRA `(.L_x_16) ;  /* 0x0000000000180947 */ /* 0x000fea0003800000 */
[----:B------:R-:W5:Y:S04]  /*1860*/  LDG.E R9, desc[UR6][R6.64+0x4] ;  /* 0x0000040606097981 */ /* 0x000f68000c1e1900 */
[----:B------:R-:W2:Y:S01]  /*1870*/  LDG.E R8, desc[UR6][R2.64+0x4] ;  /* 0x0000040602087981 */ /* 0x000ea2000c1e1900 */
[----:B-----5:R-:W-:-:S05]  /*1880*/  IMAD.IADD R9, R9, 0x1, R0 ;  /* 0x0000000109097824 */ /* 0x020fca00078e0200 */
[----:B--2---:R-:W-:-:S13]  /*1890*/  ISETP.GE.AND P0, PT, R9, R8, PT ;  /* 0x000000080900720c */ /* 0x004fda0003f06270 */
[----:B------:R1:W-:Y:S04]  /*18a0*/  @!P0 STG.E desc[UR6][R2.64+0x4], R9 ;  /* 0x0000040902008986 */ /* 0x0003e8000c101906 */
[----:B------:R1:W-:Y:S02]  /*18b0*/  @!P0 STG.E desc[UR6][R4.64+0x4], R23 ;  /* 0x0000041704008986 */ /* 0x0003e4000c101906 */
.L_x_16:
[----:B------:R-:W-:Y:S05]  /*18c0*/  @!P3 BRA `(.L_x_14) ;  /* 0x000000000024b947 */ /* 0x000fea0003800000 */
[----:B------:R-:W5:Y:S02]  /*18d0*/  LDG.E R16, desc[UR6][R16.64+0x8] ;  /* 0x0000080610107981 */ /* 0x000f64000c1e1900 */
[----:B-----5:R-:W-:-:S13]  /*18e0*/  ISETP.NE.AND P0, PT, R16, RZ, PT ;  /* 0x000000ff1000720c */ /* 0x020fda0003f05270 */
[----:B------:R-:W-:Y:S05]  /*18f0*/  @P0 BRA `(.L_x_14) ;  /* 0x0000000000180947 */ /* 0x000fea0003800000 */
[----:B------:R-:W1:Y:S04]  /*1900*/  LDG.E R7, desc[UR6][R6.64+0x8] ;  /* 0x0000080606077981 */ /* 0x000e68000c1e1900 */
[----:B------:R-:W5:Y:S01]  /*1910*/  LDG.E R8, desc[UR6][R2.64+0x8] ;  /* 0x0000080602087981 */ /* 0x000f62000c1e1900 */
[----:B-1----:R-:W-:-:S05]  /*1920*/  IMAD.IADD R9, R7, 0x1, R0 ;  /* 0x0000000107097824 */ /* 0x002fca00078e0200 */
[----:B-----5:R-:W-:-:S13]  /*1930*/  ISETP.GE.AND P0, PT, R9, R8, PT ;  /* 0x000000080900720c */ /* 0x020fda0003f06270 */
[----:B------:R1:W-:Y:S04]  /*1940*/  @!P0 STG.E desc[UR6][R2.64+0x8], R9 ;  /* 0x0000080902008986 */ /* 0x0003e8000c101906 */
[----:B------:R1:W-:Y:S02]  /*1950*/  @!P0 STG.E desc[UR6][R4.64+0x8], R23 ;  /* 0x0000081704008986 */ /* 0x0003e4000c101906 */
.L_x_14:
[----:B------:R-:W-:Y:S05]  /*1960*/  @P1 BRA `(.L_x_17) ;  /* 0xffffffe400e41947 */ /* 0x000fea000383ffff */
[----:B------:R-:W-:Y:S05]  /*1970*/  EXIT ;  /* 0x000000000000794d */ /* 0x000fea0003800000 */
.L_x_18:
[----:B------:R-:W-:-:S00]  /*1980*/  BRA `(.L_x_18) ;  /* 0xfffffffc00fc7947 */ /* 0x000fc0000383ffff */
[----:B------:R-:W-:-:S00]  /*1990*/  NOP ;  /* 0x0000000000007918 */ /* 0x000fc00000000000 */
        /* <DEDUP_REMOVED lines=14> */
.L_x_19:


//--------------------- .nv.shared.reserved.0     --------------------------
	.section	.nv.shared.reserved.0,"aw",@nobits
	.weak		__nv_reservedSMEM_offset_0_alias
	.size		__nv_reservedSMEM_offset_0_alias, 0, 64
	.other		__nv_reservedSMEM_offset_0_alias,@"STO_CUDA_RESERVED_SHARED STV_DEFAULT"
__nv_reservedSMEM_offset_0_alias:
	.zero		0
	.zero		64


//--------------------- .nv.constant0._Z15kernel_dijkstraPiS_S_S_S_ii --------------------------
	.section	.nv.constant0._Z15kernel_dijkstraPiS_S_S_S_ii,"a",@progbits
	.sectionflags	@""
	.align	4
.nv.constant0._Z15kernel_dijkstraPiS_S_S_S_ii:
	.zero		944


//--------------------- SYMBOLS --------------------------

	.type		.nv.reservedSmem.offset0,@object
	.size		.nv.reservedSmem.offset0,0x4
